//
// Generated by NVIDIA NVVM Compiler
//
// Compiler Build ID: CL-36424714
// Cuda compilation tools, release 13.0, V13.0.88
// Based on NVVM 20.0.0
//

.version 9.0
.target sm_100
.address_size 64

	// .globl	_Z14convolutionGPUPjPfS_ii

.visible .entry _Z14convolutionGPUPjPfS_ii(
	.param .u64 .ptr .align 1 _Z14convolutionGPUPjPfS_ii_param_0,
	.param .u64 .ptr .align 1 _Z14convolutionGPUPjPfS_ii_param_1,
	.param .u64 .ptr .align 1 _Z14convolutionGPUPjPfS_ii_param_2,
	.param .u32 _Z14convolutionGPUPjPfS_ii_param_3,
	.param .u32 _Z14convolutionGPUPjPfS_ii_param_4
)
{
	.reg .pred 	%p<91>;
	.reg .b32 	%r<93>;
	.reg .b32 	%f<118>;
	.reg .b64 	%rd<62>;

	ld.param.u64 	%rd6, [_Z14convolutionGPUPjPfS_ii_param_0];
	ld.param.u64 	%rd7, [_Z14convolutionGPUPjPfS_ii_param_1];
	ld.param.u64 	%rd5, [_Z14convolutionGPUPjPfS_ii_param_2];
	ld.param.u32 	%r38, [_Z14convolutionGPUPjPfS_ii_param_3];
	ld.param.u32 	%r37, [_Z14convolutionGPUPjPfS_ii_param_4];
	cvta.to.global.u64 	%rd1, %rd7;
	cvta.to.global.u64 	%rd2, %rd6;
	mov.u32 	%r39, %ctaid.x;
	mov.u32 	%r40, %ntid.x;
	mov.u32 	%r41, %tid.x;
	mad.lo.s32 	%r1, %r39, %r40, %r41;
	mov.u32 	%r42, %ctaid.y;
	mov.u32 	%r43, %ntid.y;
	mov.u32 	%r44, %tid.y;
	mad.lo.s32 	%r45, %r42, %r43, %r44;
	max.s32 	%r46, %r1, %r45;
	setp.ge.s32 	%p2, %r46, %r38;
	@%p2 bra 	$L__BB0_46;
	setp.lt.s32 	%p3, %r37, 1;
	mov.f32 	%f116, 0f00000000;
	@%p3 bra 	$L__BB0_45;
	shr.u32 	%r48, %r37, 1;
	sub.s32 	%r3, %r45, %r48;
	sub.s32 	%r4, %r1, %r48;
	and.b32  	%r5, %r37, 7;
	add.s32 	%r6, %r5, -1;
	and.b32  	%r7, %r37, 3;
	and.b32  	%r8, %r37, 2147483640;
	and.b32  	%r9, %r37, 1;
	mov.f32 	%f116, 0f00000000;
	mov.b32 	%r88, 0;
$L__BB0_3:
	setp.lt.u32 	%p4, %r37, 8;
	add.s32 	%r50, %r3, %r88;
	setp.gt.s32 	%p5, %r50, -1;
	setp.lt.s32 	%p6, %r50, %r38;
	and.pred  	%p1, %p5, %p6;
	mul.lo.s32 	%r11, %r50, %r38;
	mul.lo.s32 	%r12, %r88, %r37;
	mov.b32 	%r91, 0;
	@%p4 bra 	$L__BB0_22;
	mov.b32 	%r89, 0;
	cvt.u64.u32 	%rd14, %r12;
$L__BB0_5:
	.pragma "nounroll";
	add.s32 	%r14, %r4, %r89;
	setp.gt.s32 	%p7, %r14, -1;
	setp.lt.s32 	%p8, %r14, %r38;
	and.pred  	%p9, %p7, %p8;
	and.pred  	%p10, %p1, %p9;
	mov.f32 	%f95, 0f00000000;
	not.pred 	%p11, %p10;
	@%p11 bra 	$L__BB0_7;
	add.s32 	%r52, %r14, %r11;
	mul.wide.u32 	%rd8, %r52, 4;
	add.s64 	%rd9, %rd2, %rd8;
	ld.global.u32 	%r53, [%rd9];
	cvt.rn.f32.u32 	%f95, %r53;
$L__BB0_7:
	add.s32 	%r54, %r89, %r12;
	mul.wide.u32 	%rd10, %r54, 4;
	add.s64 	%rd11, %rd1, %rd10;
	ld.global.f32 	%f61, [%rd11];
	fma.rn.f32 	%f5, %f95, %f61, %f116;
	add.s32 	%r15, %r14, 1;
	setp.gt.s32 	%p12, %r15, -1;
	setp.lt.s32 	%p13, %r15, %r38;
	and.pred  	%p14, %p12, %p13;
	and.pred  	%p15, %p1, %p14;
	mov.f32 	%f96, 0f00000000;
	not.pred 	%p16, %p15;
	@%p16 bra 	$L__BB0_9;
	add.s32 	%r55, %r15, %r11;
	mul.wide.u32 	%rd12, %r55, 4;
	add.s64 	%rd13, %rd2, %rd12;
	ld.global.u32 	%r56, [%rd13];
	cvt.rn.f32.u32 	%f96, %r56;
$L__BB0_9:
	cvt.u64.u32 	%rd15, %r89;
	add.s64 	%rd16, %rd15, %rd14;
	shl.b64 	%rd17, %rd16, 2;
	add.s64 	%rd3, %rd1, %rd17;
	ld.global.f32 	%f63, [%rd3+4];
	fma.rn.f32 	%f8, %f96, %f63, %f5;
	add.s32 	%r16, %r14, 2;
	setp.gt.s32 	%p17, %r16, -1;
	setp.lt.s32 	%p18, %r16, %r38;
	and.pred  	%p19, %p17, %p18;
	and.pred  	%p20, %p1, %p19;
	mov.f32 	%f97, 0f00000000;
	not.pred 	%p21, %p20;
	@%p21 bra 	$L__BB0_11;
	add.s32 	%r57, %r16, %r11;
	mul.wide.u32 	%rd18, %r57, 4;
	add.s64 	%rd19, %rd2, %rd18;
	ld.global.u32 	%r58, [%rd19];
	cvt.rn.f32.u32 	%f97, %r58;
$L__BB0_11:
	ld.global.f32 	%f65, [%rd3+8];
	fma.rn.f32 	%f11, %f97, %f65, %f8;
	add.s32 	%r17, %r14, 3;
	setp.gt.s32 	%p22, %r17, -1;
	setp.lt.s32 	%p23, %r17, %r38;
	and.pred  	%p24, %p22, %p23;
	and.pred  	%p25, %p1, %p24;
	mov.f32 	%f98, 0f00000000;
	not.pred 	%p26, %p25;
	@%p26 bra 	$L__BB0_13;
	add.s32 	%r59, %r17, %r11;
	mul.wide.u32 	%rd20, %r59, 4;
	add.s64 	%rd21, %rd2, %rd20;
	ld.global.u32 	%r60, [%rd21];
	cvt.rn.f32.u32 	%f98, %r60;
$L__BB0_13:
	ld.global.f32 	%f67, [%rd3+12];
	fma.rn.f32 	%f14, %f98, %f67, %f11;
	add.s32 	%r18, %r14, 4;
	setp.gt.s32 	%p27, %r18, -1;
	setp.lt.s32 	%p28, %r18, %r38;
	and.pred  	%p29, %p27, %p28;
	and.pred  	%p30, %p1, %p29;
	mov.f32 	%f99, 0f00000000;
	not.pred 	%p31, %p30;
	@%p31 bra 	$L__BB0_15;
	add.s32 	%r61, %r18, %r11;
	mul.wide.u32 	%rd22, %r61, 4;
	add.s64 	%rd23, %rd2, %rd22;
	ld.global.u32 	%r62, [%rd23];
	cvt.rn.f32.u32 	%f99, %r62;
$L__BB0_15:
	ld.global.f32 	%f69, [%rd3+16];
	fma.rn.f32 	%f17, %f99, %f69, %f14;
	add.s32 	%r19, %r14, 5;
	setp.gt.s32 	%p32, %r19, -1;
	setp.lt.s32 	%p33, %r19, %r38;
	and.pred  	%p34, %p32, %p33;
	and.pred  	%p35, %p1, %p34;
	mov.f32 	%f100, 0f00000000;
	not.pred 	%p36, %p35;
	@%p36 bra 	$L__BB0_17;
	add.s32 	%r63, %r19, %r11;
	mul.wide.u32 	%rd24, %r63, 4;
	add.s64 	%rd25, %rd2, %rd24;
	ld.global.u32 	%r64, [%rd25];
	cvt.rn.f32.u32 	%f100, %r64;
$L__BB0_17:
	ld.global.f32 	%f71, [%rd3+20];
	fma.rn.f32 	%f20, %f100, %f71, %f17;
	add.s32 	%r20, %r14, 6;
	setp.gt.s32 	%p37, %r20, -1;
	setp.lt.s32 	%p38, %r20, %r38;
	and.pred  	%p39, %p37, %p38;
	and.pred  	%p40, %p1, %p39;
	mov.f32 	%f101, 0f00000000;
	not.pred 	%p41, %p40;
	@%p41 bra 	$L__BB0_19;
	add.s32 	%r65, %r20, %r11;
	mul.wide.u32 	%rd26, %r65, 4;
	add.s64 	%rd27, %rd2, %rd26;
	ld.global.u32 	%r66, [%rd27];
	cvt.rn.f32.u32 	%f101, %r66;
$L__BB0_19:
	ld.global.f32 	%f73, [%rd3+24];
	fma.rn.f32 	%f23, %f101, %f73, %f20;
	add.s32 	%r21, %r14, 7;
	setp.gt.s32 	%p42, %r21, -1;
	setp.lt.s32 	%p43, %r21, %r38;
	and.pred  	%p44, %p42, %p43;
	and.pred  	%p45, %p1, %p44;
	mov.f32 	%f102, 0f00000000;
	not.pred 	%p46, %p45;
	@%p46 bra 	$L__BB0_21;
	add.s32 	%r67, %r21, %r11;
	mul.wide.u32 	%rd28, %r67, 4;
	add.s64 	%rd29, %rd2, %rd28;
	ld.global.u32 	%r68, [%rd29];
	cvt.rn.f32.u32 	%f102, %r68;
$L__BB0_21:
	ld.global.f32 	%f74, [%rd3+28];
	fma.rn.f32 	%f116, %f102, %f74, %f23;
	add.s32 	%r89, %r89, 8;
	setp.ne.s32 	%p47, %r89, %r8;
	mov.u32 	%r91, %r8;
	@%p47 bra 	$L__BB0_5;
$L__BB0_22:
	setp.eq.s32 	%p48, %r5, 0;
	@%p48 bra 	$L__BB0_44;
	setp.lt.u32 	%p49, %r6, 3;
	@%p49 bra 	$L__BB0_33;
	add.s32 	%r24, %r4, %r91;
	setp.gt.s32 	%p50, %r24, -1;
	setp.lt.s32 	%p51, %r24, %r38;
	and.pred  	%p52, %p50, %p51;
	and.pred  	%p53, %p1, %p52;
	mov.f32 	%f105, 0f00000000;
	not.pred 	%p54, %p53;
	@%p54 bra 	$L__BB0_26;
	add.s32 	%r69, %r24, %r11;
	mul.wide.u32 	%rd30, %r69, 4;
	add.s64 	%rd31, %rd2, %rd30;
	ld.global.u32 	%r70, [%rd31];
	cvt.rn.f32.u32 	%f105, %r70;
$L__BB0_26:
	add.s32 	%r71, %r91, %r12;
	mul.wide.u32 	%rd32, %r71, 4;
	add.s64 	%rd33, %rd1, %rd32;
	ld.global.f32 	%f78, [%rd33];
	fma.rn.f32 	%f31, %f105, %f78, %f116;
	add.s32 	%r25, %r24, 1;
	setp.gt.s32 	%p55, %r25, -1;
	setp.lt.s32 	%p56, %r25, %r38;
	and.pred  	%p57, %p55, %p56;
	and.pred  	%p58, %p1, %p57;
	mov.f32 	%f106, 0f00000000;
	not.pred 	%p59, %p58;
	@%p59 bra 	$L__BB0_28;
	add.s32 	%r72, %r25, %r11;
	mul.wide.u32 	%rd34, %r72, 4;
	add.s64 	%rd35, %rd2, %rd34;
	ld.global.u32 	%r73, [%rd35];
	cvt.rn.f32.u32 	%f106, %r73;
$L__BB0_28:
	cvt.u64.u32 	%rd36, %r12;
	cvt.u64.u32 	%rd37, %r91;
	add.s64 	%rd38, %rd37, %rd36;
	shl.b64 	%rd39, %rd38, 2;
	add.s64 	%rd4, %rd1, %rd39;
	ld.global.f32 	%f80, [%rd4+4];
	fma.rn.f32 	%f34, %f106, %f80, %f31;
	add.s32 	%r26, %r24, 2;
	setp.gt.s32 	%p60, %r26, -1;
	setp.lt.s32 	%p61, %r26, %r38;
	and.pred  	%p62, %p60, %p61;
	and.pred  	%p63, %p1, %p62;
	mov.f32 	%f107, 0f00000000;
	not.pred 	%p64, %p63;
	@%p64 bra 	$L__BB0_30;
	add.s32 	%r74, %r26, %r11;
	mul.wide.u32 	%rd40, %r74, 4;
	add.s64 	%rd41, %rd2, %rd40;
	ld.global.u32 	%r75, [%rd41];
	cvt.rn.f32.u32 	%f107, %r75;
$L__BB0_30:
	ld.global.f32 	%f82, [%rd4+8];
	fma.rn.f32 	%f37, %f107, %f82, %f34;
	add.s32 	%r27, %r24, 3;
	setp.gt.s32 	%p65, %r27, -1;
	setp.lt.s32 	%p66, %r27, %r38;
	and.pred  	%p67, %p65, %p66;
	and.pred  	%p68, %p1, %p67;
	mov.f32 	%f108, 0f00000000;
	not.pred 	%p69, %p68;
	@%p69 bra 	$L__BB0_32;
	add.s32 	%r76, %r27, %r11;
	mul.wide.u32 	%rd42, %r76, 4;
	add.s64 	%rd43, %rd2, %rd42;
	ld.global.u32 	%r77, [%rd43];
	cvt.rn.f32.u32 	%f108, %r77;
$L__BB0_32:
	ld.global.f32 	%f83, [%rd4+12];
	fma.rn.f32 	%f116, %f108, %f83, %f37;
	add.s32 	%r91, %r91, 4;
$L__BB0_33:
	setp.eq.s32 	%p70, %r7, 0;
	@%p70 bra 	$L__BB0_44;
	setp.eq.s32 	%p71, %r7, 1;
	@%p71 bra 	$L__BB0_40;
	add.s32 	%r30, %r4, %r91;
	setp.gt.s32 	%p72, %r30, -1;
	setp.lt.s32 	%p73, %r30, %r38;
	and.pred  	%p74, %p72, %p73;
	and.pred  	%p75, %p1, %p74;
	mov.f32 	%f111, 0f00000000;
	not.pred 	%p76, %p75;
	@%p76 bra 	$L__BB0_37;
	add.s32 	%r78, %r30, %r11;
	mul.wide.u32 	%rd44, %r78, 4;
	add.s64 	%rd45, %rd2, %rd44;
	ld.global.u32 	%r79, [%rd45];
	cvt.rn.f32.u32 	%f111, %r79;
$L__BB0_37:
	add.s32 	%r80, %r91, %r12;
	mul.wide.u32 	%rd46, %r80, 4;
	add.s64 	%rd47, %rd1, %rd46;
	ld.global.f32 	%f87, [%rd47];
	fma.rn.f32 	%f45, %f111, %f87, %f116;
	add.s32 	%r31, %r30, 1;
	setp.gt.s32 	%p77, %r31, -1;
	setp.lt.s32 	%p78, %r31, %r38;
	and.pred  	%p79, %p77, %p78;
	and.pred  	%p80, %p1, %p79;
	mov.f32 	%f112, 0f00000000;
	not.pred 	%p81, %p80;
	@%p81 bra 	$L__BB0_39;
	add.s32 	%r81, %r31, %r11;
	mul.wide.u32 	%rd48, %r81, 4;
	add.s64 	%rd49, %rd2, %rd48;
	ld.global.u32 	%r82, [%rd49];
	cvt.rn.f32.u32 	%f112, %r82;
$L__BB0_39:
	cvt.u64.u32 	%rd50, %r12;
	cvt.u64.u32 	%rd51, %r91;
	add.s64 	%rd52, %rd51, %rd50;
	shl.b64 	%rd53, %rd52, 2;
	add.s64 	%rd54, %rd1, %rd53;
	ld.global.f32 	%f88, [%rd54+4];
	fma.rn.f32 	%f116, %f112, %f88, %f45;
	add.s32 	%r91, %r91, 2;
$L__BB0_40:
	setp.eq.s32 	%p82, %r9, 0;
	@%p82 bra 	$L__BB0_44;
	add.s32 	%r34, %r4, %r91;
	setp.gt.s32 	%p83, %r34, -1;
	setp.lt.s32 	%p84, %r34, %r38;
	and.pred  	%p85, %p83, %p84;
	and.pred  	%p86, %p1, %p85;
	mov.f32 	%f115, 0f00000000;
	not.pred 	%p87, %p86;
	@%p87 bra 	$L__BB0_43;
	add.s32 	%r83, %r34, %r11;
	mul.wide.u32 	%rd55, %r83, 4;
	add.s64 	%rd56, %rd2, %rd55;
	ld.global.u32 	%r84, [%rd56];
	cvt.rn.f32.u32 	%f115, %r84;
$L__BB0_43:
	add.s32 	%r85, %r91, %r12;
	mul.wide.u32 	%rd57, %r85, 4;
	add.s64 	%rd58, %rd1, %rd57;
	ld.global.f32 	%f90, [%rd58];
	fma.rn.f32 	%f116, %f115, %f90, %f116;
$L__BB0_44:
	add.s32 	%r88, %r88, 1;
	setp.ne.s32 	%p88, %r88, %r37;
	@%p88 bra 	$L__BB0_3;
$L__BB0_45:
	setp.lt.f32 	%p89, %f116, 0f00000000;
	selp.f32 	%f91, 0f00000000, %f116, %p89;
	setp.gt.f32 	%p90, %f91, 0f437F0000;
	selp.f32 	%f92, 0f437F0000, %f91, %p90;
	cvt.rzi.u32.f32 	%r86, %f92;
	mad.lo.s32 	%r87, %r38, %r45, %r1;
	cvta.to.global.u64 	%rd59, %rd5;
	mul.wide.s32 	%rd60, %r87, 4;
	add.s64 	%rd61, %rd59, %rd60;
	st.global.u32 	[%rd61], %r86;
$L__BB0_46:
	ret;

}


// ===== COMPILED SASS (sm_100) =====

	.target	sm_100

	.elftype	@"ET_EXEC"


//--------------------- .note.nv.tkinfo           --------------------------
	.section	.note.nv.tkinfo,"",@"SHT_NOTE"
	.sectionflags	@"SHF_NOTE_NV_TKINFO"
	.tkinfo
        /*0018*/ 	.word	0x00000002
        /*0030*/ 	.string	""
        /*0030*/ 	.string	"ptxas"
        /*0030*/ 	.string	"Cuda compilation tools, release 13.0, V13.0.88"
        /*0030*/ 	.string	"Build cuda_13.0.r13.0/compiler.36424714_0"
        /*0030*/ 	.string	"-arch sm_100 -m 64 "



//--------------------- .note.nv.cuinfo           --------------------------
	.section	.note.nv.cuinfo,"",@"SHT_NOTE"
	.sectionflags	@"SHF_NOTE_NV_CUINFO"
        /*0018*/ 	.short	0x0002
        /*001a*/ 	.short	0x0064
        /*001c*/ 	.short	0x0082
	.zero		2


//--------------------- .nv.info                  --------------------------
	.section	.nv.info,"",@"SHT_CUDA_INFO"
	.align	4


	//----- nvinfo : EIATTR_REGCOUNT
	.align		4
        /*0000*/ 	.byte	0x04, 0x2f
        /*0002*/ 	.short	(.L_1 - .L_0)
	.align		4
.L_0:
        /*0004*/ 	.word	index@(_Z14convolutionGPUPjPfS_ii)
        /*0008*/ 	.word	0x00000020


	//----- nvinfo : EIATTR_FRAME_SIZE
	.align		4
.L_1:
        /*000c*/ 	.byte	0x04, 0x11
        /*000e*/ 	.short	(.L_3 - .L_2)
	.align		4
.L_2:
        /*0010*/ 	.word	index@(_Z14convolutionGPUPjPfS_ii)
        /*0014*/ 	.word	0x00000000


	//----- nvinfo : EIATTR_MIN_STACK_SIZE
	.align		4
.L_3:
        /*0018*/ 	.byte	0x04, 0x12
        /*001a*/ 	.short	(.L_5 - .L_4)
	.align		4
.L_4:
        /*001c*/ 	.word	index@(_Z14convolutionGPUPjPfS_ii)
        /*0020*/ 	.word	0x00000000
.L_5:


//--------------------- .nv.compat                --------------------------
	.section	.nv.compat,"",@"SHT_CUDA_COMPAT_INFO"
	.align	4
        /*0000*/ 	.byte	0x02, 0x09, 0x00, 0x00, 0x02, 0x02, 0x01, 0x00, 0x02, 0x05, 0x05, 0x00, 0x03, 0x07, 0x01, 0x01
        /*0010*/ 	.byte	0x02, 0x03, 0x00, 0x00, 0x02, 0x06, 0x01, 0x00, 0x04, 0x0b, 0x08, 0x00, 0x09, 0x00, 0x00, 0x00
        /*0020*/ 	.byte	0x00, 0x00, 0x00, 0x00


//--------------------- .nv.info._Z14convolutionGPUPjPfS_ii --------------------------
	.section	.nv.info._Z14convolutionGPUPjPfS_ii,"",@"SHT_CUDA_INFO"
	.sectionflags	@""
	.align	4


	//----- nvinfo : EIATTR_CUDA_API_VERSION
	.align		4
        /*0000*/ 	.byte	0x04, 0x37
        /*0002*/ 	.short	(.L_7 - .L_6)
.L_6:
        /*0004*/ 	.word	0x00000082


	//----- nvinfo : EIATTR_KPARAM_INFO
	.align		4
.L_7:
        /*0008*/ 	.byte	0x04, 0x17
        /*000a*/ 	.short	(.L_9 - .L_8)
.L_8:
        /*000c*/ 	.word	0x00000000
        /*0010*/ 	.short	0x0004
        /*0012*/ 	.short	0x001c
        /*0014*/ 	.byte	0x00, 0xf0, 0x11, 0x00


	//----- nvinfo : EIATTR_KPARAM_INFO
	.align		4
.L_9:
        /*0018*/ 	.byte	0x04, 0x17
        /*001a*/ 	.short	(.L_11 - .L_10)
.L_10:
        /*001c*/ 	.word	0x00000000
        /*0020*/ 	.short	0x0003
        /*0022*/ 	.short	0x0018
        /*0024*/ 	.byte	0x00, 0xf0, 0x11, 0x00


	//----- nvinfo : EIATTR_KPARAM_INFO
	.align		4
.L_11:
        /*0028*/ 	.byte	0x04, 0x17
        /*002a*/ 	.short	(.L_13 - .L_12)
.L_12:
        /*002c*/ 	.word	0x00000000
        /*0030*/ 	.short	0x0002
        /*0032*/ 	.short	0x0010
        /*0034*/ 	.byte	0x00, 0xf5, 0x21, 0x00


	//----- nvinfo : EIATTR_KPARAM_INFO
	.align		4
.L_13:
        /*0038*/ 	.byte	0x04, 0x17
        /*003a*/ 	.short	(.L_15 - .L_14)
.L_14:
        /*003c*/ 	.word	0x00000000
        /*0040*/ 	.short	0x0001
        /*0042*/ 	.short	0x0008
        /*0044*/ 	.byte	0x00, 0xf5, 0x21, 0x00


	//----- nvinfo : EIATTR_KPARAM_INFO
	.align		4
.L_15:
        /*0048*/ 	.byte	0x04, 0x17
        /*004a*/ 	.short	(.L_17 - .L_16)
.L_16:
        /*004c*/ 	.word	0x00000000
        /*0050*/ 	.short	0x0000
        /*0052*/ 	.short	0x0000
        /*0054*/ 	.byte	0x00, 0xf5, 0x21, 0x00


	//----- nvinfo : EIATTR_SPARSE_MMA_MASK
	.align		4
.L_17:
        /*0058*/ 	.byte	0x03, 0x50
        /*005a*/ 	.short	0x0000


	//----- nvinfo : EIATTR_MAXREG_COUNT
	.align		4
        /*005c*/ 	.byte	0x03, 0x1b
        /*005e*/ 	.short	0x00ff


	//----- nvinfo : EIATTR_MERCURY_ISA_VERSION
	.align		4
        /*0060*/ 	.byte	0x03, 0x5f
        /*0062*/ 	.short	0x0101


	//----- nvinfo : EIATTR_VRC_CTA_INIT_COUNT
	.align		4
        /*0064*/ 	.byte	0x02, 0x4a
	.zero		1
	.zero		1


	//----- nvinfo : EIATTR_EXIT_INSTR_OFFSETS
	.align		4
        /*0068*/ 	.byte	0x04, 0x1c
        /*006a*/ 	.short	(.L_19 - .L_18)


	//   ....[0]....
.L_18:
        /*006c*/ 	.word	0x000000c0


	//   ....[1]....
        /*0070*/ 	.word	0x00001100


	//----- nvinfo : EIATTR_CBANK_PARAM_SIZE
	.align		4
.L_19:
        /*0074*/ 	.byte	0x03, 0x19
        /*0076*/ 	.short	0x0020


	//----- nvinfo : EIATTR_PARAM_CBANK
	.align		4
        /*0078*/ 	.byte	0x04, 0x0a
        /*007a*/ 	.short	(.L_21 - .L_20)
	.align		4
.L_20:
        /*007c*/ 	.word	index@(.nv.constant0._Z14convolutionGPUPjPfS_ii)
        /*0080*/ 	.short	0x0380
        /*0082*/ 	.short	0x0020


	//----- nvinfo : EIATTR_SW_WAR
	.align		4
.L_21:
        /*0084*/ 	.byte	0x04, 0x36
        /*0086*/ 	.short	(.L_23 - .L_22)
.L_22:
        /*0088*/ 	.word	0x00000008
.L_23:


//--------------------- .nv.callgraph             --------------------------
	.section	.nv.callgraph,"",@"SHT_CUDA_CALLGRAPH"
	.align	4
	.sectionentsize	8
	.align		4
        /*0000*/ 	.word	0x00000000
	.align		4
        /*0004*/ 	.word	0xffffffff
	.align		4
        /*0008*/ 	.word	0x00000000
	.align		4
        /*000c*/ 	.word	0xfffffffe
	.align		4
        /*0010*/ 	.word	0x00000000
	.align		4
        /*0014*/ 	.word	0xfffffffd
	.align		4
        /*0018*/ 	.word	0x00000000
	.align		4
        /*001c*/ 	.word	0xfffffffc


//--------------------- .text._Z14convolutionGPUPjPfS_ii --------------------------
	.section	.text._Z14convolutionGPUPjPfS_ii,"ax",@progbits
	.align	128
        .global         _Z14convolutionGPUPjPfS_ii
        .type           _Z14convolutionGPUPjPfS_ii,@function
        .size           _Z14convolutionGPUPjPfS_ii,(.L_x_8 - _Z14convolutionGPUPjPfS_ii)
        .other          _Z14convolutionGPUPjPfS_ii,@"STO_CUDA_ENTRY STV_DEFAULT"
_Z14convolutionGPUPjPfS_ii:
.text._Z14convolutionGPUPjPfS_ii:
[----:B------:R-:W-:Y:S01]  /*0000*/  LDC R1, c[0x0][0x37c] ;  /* 0x0000df00ff017b82 */ /* 0x000fe20000000800 */
[----:B------:R-:W0:Y:S07]  /*0010*/  S2R R3, SR_TID.X ;  /* 0x0000000000037919 */ /* 0x000e2e0000002100 */
[----:B------:R-:W0:Y:S01]  /*0020*/  S2UR UR4, SR_CTAID.X ;  /* 0x00000000000479c3 */ /* 0x000e220000002500 */
[----:B------:R-:W1:Y:S01]  /*0030*/  LDCU UR6, c[0x0][0x398] ;  /* 0x00007300ff0677ac */ /* 0x000e620008000800 */
[----:B------:R-:W2:Y:S06]  /*0040*/  S2R R5, SR_TID.Y ;  /* 0x0000000000057919 */ /* 0x000eac0000002200 */
[----:B------:R-:W0:Y:S08]  /*0050*/  LDC R0, c[0x0][0x360] ;  /* 0x0000d800ff007b82 */ /* 0x000e300000000800 */
[----:B------:R-:W2:Y:S08]  /*0060*/  S2UR UR5, SR_CTAID.Y ;  /* 0x00000000000579c3 */ /* 0x000eb00000002600 */
[----:B------:R-:W2:Y:S01]  /*0070*/  LDC R2, c[0x0][0x364] ;  /* 0x0000d900ff027b82 */ /* 0x000ea20000000800 */
[----:B0-----:R-:W-:-:S02]  /*0080*/  IMAD R0, R0, UR4, R3 ;  /* 0x0000000400007c24 */ /* 0x001fc4000f8e0203 */
[----:B--2---:R-:W-:-:S05]  /*0090*/  IMAD R3, R2, UR5, R5 ;  /* 0x0000000502037c24 */ /* 0x004fca000f8e0205 */
[----:B------:R-:W-:-:S04]  /*00a0*/  VIMNMX R2, PT, PT, R0, R3, !PT ;  /* 0x0000000300027248 */ /* 0x000fc80007fe0100 */
[----:B-1----:R-:W-:-:S13]  /*00b0*/  ISETP.GE.AND P0, PT, R2, UR6, PT ;  /* 0x0000000602007c0c */ /* 0x002fda000bf06270 */
[----:B------:R-:W-:Y:S05]  /*00c0*/  @P0 EXIT ;  /* 0x000000000000094d */ /* 0x000fea0003800000 */
[----:B------:R-:W0:Y:S01]  /*00d0*/  LDCU UR5, c[0x0][0x39c] ;  /* 0x00007380ff0577ac */ /* 0x000e220008000800 */
[----:B------:R-:W-:Y:S01]  /*00e0*/  IMAD.MOV.U32 R6, RZ, RZ, RZ ;  /* 0x000000ffff067224 */ /* 0x000fe200078e00ff */
[----:B------:R-:W1:Y:S01]  /*00f0*/  LDCU.64 UR10, c[0x0][0x358] ;  /* 0x00006b00ff0a77ac */ /* 0x000e620008000a00 */
[----:B0-----:R-:W-:-:S09]  /*0100*/  UISETP.GE.AND UP0, UPT, UR5, 0x1, UPT ;  /* 0x000000010500788c */ /* 0x001fd2000bf06270 */
[----:B-1----:R-:W-:Y:S05]  /*0110*/  BRA.U !UP0, `(.L_x_0) ;  /* 0x0000000d08d87547 */ /* 0x002fea000b800000 */
[----:B------:R-:W-:Y:S01]  /*0120*/  ULOP3.LUT UR8, UR5, 0x7, URZ, 0xc0, !UPT ;  /* 0x0000000705087892 */ /* 0x000fe2000f8ec0ff */
[----:B------:R-:W-:Y:S01]  /*0130*/  IMAD.MOV.U32 R6, RZ, RZ, RZ ;  /* 0x000000ffff067224 */ /* 0x000fe200078e00ff */
[----:B------:R-:W-:Y:S02]  /*0140*/  USHF.R.U32.HI UR4, URZ, 0x1, UR5 ;  /* 0x00000001ff047899 */ /* 0x000fe40008011605 */
[----:B------:R-:W-:Y:S02]  /*0150*/  UIADD3 UR6, UPT, UPT, UR8, -0x1, URZ ;  /* 0xffffffff08067890 */ /* 0x000fe4000fffe0ff */
[----:B------:R-:W-:Y:S02]  /*0160*/  ULOP3.LUT UR9, UR5, 0x3, URZ, 0xc0, !UPT ;  /* 0x0000000305097892 */ /* 0x000fe4000f8ec0ff */
[----:B------:R-:W-:Y:S01]  /*0170*/  VIADD R2, R3, -UR4 ;  /* 0x8000000403027c36 */ /* 0x000fe20008000000 */
[----:B------:R-:W-:Y:S01]  /*0180*/  IADD3 R4, PT, PT, R0, -UR4, RZ ;  /* 0x8000000400047c10 */ /* 0x000fe2000fffe0ff */
[----:B------:R-:W-:-:S02]  /*0190*/  ULOP3.LUT UR5, UR5, 0x7ffffff8, URZ, 0xc0, !UPT ;  /* 0x7ffffff805057892 */ /* 0x000fc4000f8ec0ff */
[----:B------:R-:W-:Y:S01]  /*01a0*/  UISETP.GE.U32.AND UP1, UPT, UR6, 0x3, UPT ;  /* 0x000000030600788c */ /* 0x000fe2000bf26070 */
[----:B------:R-:W-:-:S10]  /*01b0*/  UMOV UR4, URZ ;  /* 0x000000ff00047c82 */ /* 0x000fd40008000000 */
.L_x_6:
[----:B------:R-:W0:Y:S01]  /*01c0*/  LDCU.64 UR6, c[0x0][0x398] ;  /* 0x00007300ff0677ac */ /* 0x000e220008000a00 */
[----:B------:R-:W-:Y:S02]  /*01d0*/  VIADD R5, R2, UR4 ;  /* 0x0000000402057c36 */ /* 0x000fe40008000000 */
[----:B------:R-:W-:Y:S01]  /*01e0*/  IMAD.MOV.U32 R7, RZ, RZ, RZ ;  /* 0x000000ffff077224 */ /* 0x000fe200078e00ff */
[----:B0-----:R-:W-:Y:S02]  /*01f0*/  UISETP.GE.U32.AND UP2, UPT, UR7, 0x8, UPT ;  /* 0x000000080700788c */ /* 0x001fe4000bf46070 */
[C---:B------:R-:W-:Y:S01]  /*0200*/  ISETP.GE.AND P0, PT, R5.reuse, UR6, PT ;  /* 0x0000000605007c0c */ /* 0x040fe2000bf06270 */
[----:B------:R-:W-:Y:S02]  /*0210*/  UIMAD UR12, UR4, UR7, URZ ;  /* 0x00000007040c72a4 */ /* 0x000fe4000f8e02ff */
[----:B------:R-:W-:Y:S01]  /*0220*/  UIADD3 UR4, UPT, UPT, UR4, 0x1, URZ ;  /* 0x0000000104047890 */ /* 0x000fe2000fffe0ff */
[----:B------:R-:W-:-:S03]  /*0230*/  ISETP.GT.AND P0, PT, R5, -0x1, !P0 ;  /* 0xffffffff0500780c */ /* 0x000fc60004704270 */
[----:B------:R-:W-:Y:S01]  /*0240*/  UISETP.NE.AND UP0, UPT, UR4, UR7, UPT ;  /* 0x000000070400728c */ /* 0x000fe2000bf05270 */
[----:B------:R-:W-:Y:S10]  /*0250*/  BRA.U !UP2, `(.L_x_1) ;  /* 0x000000050ab87547 */ /* 0x000ff4000b800000 */
[----:B------:R-:W0:Y:S01]  /*0260*/  LDC.64 R10, c[0x0][0x388] ;  /* 0x0000e200ff0a7b82 */ /* 0x000e220000000a00 */
[----:B------:R-:W-:Y:S01]  /*0270*/  IMAD.MOV.U32 R7, RZ, RZ, RZ ;  /* 0x000000ffff077224 */ /* 0x000fe200078e00ff */
[----:B------:R-:W1:Y:S06]  /*0280*/  LDCU UR6, c[0x0][0x398] ;  /* 0x00007300ff0677ac */ /* 0x000e6c0008000800 */
[----:B------:R-:W2:Y:S02]  /*0290*/  LDC.64 R12, c[0x0][0x388] ;  /* 0x0000e200ff0c7b82 */ /* 0x000ea40000000a00 */
.L_x_2:
[----:B------:R-:W-:Y:S01]  /*02a0*/  IADD3 R26, PT, PT, R4, R7, RZ ;  /* 0x00000007041a7210 */ /* 0x000fe20007ffe0ff */
[C---:B------:R-:W-:Y:S01]  /*02b0*/  VIADD R21, R7.reuse, UR12 ;  /* 0x0000000c07157c36 */ /* 0x040fe20008000000 */
[----:B------:R-:W-:Y:S02]  /*02c0*/  IADD3 R18, P1, PT, R7, UR12, RZ ;  /* 0x0000000c07127c10 */ /* 0x000fe4000ff3e0ff */
[C---:B-1----:R-:W-:Y:S01]  /*02d0*/  ISETP.GE.AND P2, PT, R26.reuse, UR6, PT ;  /* 0x000000061a007c0c */ /* 0x042fe2000bf46270 */
[----:B------:R-:W-:-:S03]  /*02e0*/  VIADD R14, R26, 0x1 ;  /* 0x000000011a0e7836 */ /* 0x000fc60000000000 */
[----:B------:R-:W-:Y:S02]  /*02f0*/  ISETP.GT.AND P2, PT, R26, -0x1, !P2 ;  /* 0xffffffff1a00780c */ /* 0x000fe40005744270 */
[C---:B------:R-:W-:Y:S02]  /*0300*/  ISETP.GE.AND P3, PT, R14.reuse, UR6, PT ;  /* 0x000000060e007c0c */ /* 0x040fe4000bf66270 */
[----:B------:R-:W-:Y:S02]  /*0310*/  PLOP3.LUT P2, PT, P0, P2, PT, 0x80, 0x8 ;  /* 0x000000000008781c */ /* 0x000fe40000745070 */
[----:B------:R-:W-:-:S04]  /*0320*/  ISETP.GT.AND P3, PT, R14, -0x1, !P3 ;  /* 0xffffffff0e00780c */ /* 0x000fc80005f64270 */
[----:B------:R-:W-:-:S07]  /*0330*/  PLOP3.LUT P3, PT, P0, P3, PT, 0x80, 0x8 ;  /* 0x000000000008781c */ /* 0x000fce0000767070 */
[----:B------:R-:W1:Y:S01]  /*0340*/  @P2 LDC.64 R16, c[0x0][0x380] ;  /* 0x0000e000ff102b82 */ /* 0x000e620000000a00 */
[----:B------:R-:W-:-:S07]  /*0350*/  @P2 IMAD R15, R5, UR6, R26 ;  /* 0x00000006050f2c24 */ /* 0x000fce000f8e021a */
[----:B------:R-:W3:Y:S01]  /*0360*/  @P3 LDC.64 R8, c[0x0][0x380] ;  /* 0x0000e000ff083b82 */ /* 0x000ee20000000a00 */
[----:B0-----:R-:W-:-:S06]  /*0370*/  IMAD.WIDE.U32 R20, R21, 0x4, R10 ;  /* 0x0000000415147825 */ /* 0x001fcc00078e000a */
[----:B------:R-:W4:Y:S01]  /*0380*/  LDG.E R21, desc[UR10][R20.64] ;  /* 0x0000000a14157981 */ /* 0x000f22000c1e1900 */
[----:B-1----:R-:W-:-:S04]  /*0390*/  @P2 IMAD.WIDE.U32 R16, R15, 0x4, R16 ;  /* 0x000000040f102825 */ /* 0x002fc800078e0010 */
[----:B------:R-:W-:Y:S02]  /*03a0*/  @P3 IMAD R15, R5, UR6, R14 ;  /* 0x00000006050f3c24 */ /* 0x000fe4000f8e020e */
[----:B------:R0:W5:Y:S02]  /*03b0*/  @P2 LDG.E R17, desc[UR10][R16.64] ;  /* 0x0000000a10112981 */ /* 0x000164000c1e1900 */
[----:B---3--:R-:W-:-:S04]  /*03c0*/  @P3 IMAD.WIDE.U32 R8, R15, 0x4, R8 ;  /* 0x000000040f083825 */ /* 0x008fc800078e0008 */
[----:B------:R-:W-:Y:S01]  /*03d0*/  IMAD.X R15, RZ, RZ, RZ, P1 ;  /* 0x000000ffff0f7224 */ /* 0x000fe200008e06ff */
[----:B------:R1:W3:Y:S01]  /*03e0*/  @P3 LDG.E R23, desc[UR10][R8.64] ;  /* 0x0000000a08173981 */ /* 0x0002e2000c1e1900 */
[----:B--2---:R-:W-:-:S04]  /*03f0*/  LEA R14, P1, R18, R12, 0x2 ;  /* 0x0000000c120e7211 */ /* 0x004fc800078210ff */
[----:B------:R-:W-:-:S05]  /*0400*/  LEA.HI.X R15, R18, R13, R15, 0x2, P1 ;  /* 0x0000000d120f7211 */ /* 0x000fca00008f140f */
[----:B------:R-:W2:Y:S01]  /*0410*/  LDG.E R28, desc[UR10][R14.64+0x4] ;  /* 0x0000040a0e1c7981 */ /* 0x000ea2000c1e1900 */
[C---:B------:R-:W-:Y:S01]  /*0420*/  IADD3 R18, PT, PT, R26.reuse, 0x2, RZ ;  /* 0x000000021a127810 */ /* 0x040fe20007ffe0ff */
[----:B0-----:R-:W-:-:S03]  /*0430*/  VIADD R16, R26, 0x3 ;  /* 0x000000031a107836 */ /* 0x001fc60000000000 */
[----:B------:R-:W-:Y:S01]  /*0440*/  ISETP.GE.AND P1, PT, R18, UR6, PT ;  /* 0x0000000612007c0c */ /* 0x000fe2000bf26270 */
[----:B------:R-:W-:Y:S01]  /*0450*/  VIADD R22, R26, 0x4 ;  /* 0x000000041a167836 */ /* 0x000fe20000000000 */
[----:B------:R-:W-:Y:S02]  /*0460*/  ISETP.GE.AND P4, PT, R16, UR6, PT ;  /* 0x0000000610007c0c */ /* 0x000fe4000bf86270 */
[----:B------:R-:W-:Y:S02]  /*0470*/  ISETP.GT.AND P1, PT, R18, -0x1, !P1 ;  /* 0xffffffff1200780c */ /* 0x000fe40004f24270 */
[----:B------:R-:W-:Y:S01]  /*0480*/  ISETP.GT.AND P4, PT, R16, -0x1, !P4 ;  /* 0xffffffff1000780c */ /* 0x000fe20006784270 */
[----:B------:R-:W-:Y:S01]  /*0490*/  IMAD.MOV.U32 R19, RZ, RZ, RZ ;  /* 0x000000ffff137224 */ /* 0x000fe200078e00ff */
[----:B------:R-:W-:Y:S01]  /*04a0*/  PLOP3.LUT P1, PT, P0, P1, PT, 0x80, 0x8 ;  /* 0x000000000008781c */ /* 0x000fe20000723070 */
[----:B------:R-:W-:Y:S01]  /*04b0*/  HFMA2 R25, -RZ, RZ, 0, 0 ;  /* 0x00000000ff197431 */ /* 0x000fe200000001ff */
[----:B------:R-:W-:Y:S01]  /*04c0*/  ISETP.GE.AND P5, PT, R22, UR6, PT ;  /* 0x0000000616007c0c */ /* 0x000fe2000bfa6270 */
[----:B------:R-:W-:-:S10]  /*04d0*/  VIADD R24, R26, 0x5 ;  /* 0x000000051a187836 */ /* 0x000fd40000000000 */
[----:B-1----:R-:W0:Y:S01]  /*04e0*/  @P1 LDC.64 R8, c[0x0][0x380] ;  /* 0x0000e000ff081b82 */ /* 0x002e220000000a00 */
[----:B------:R-:W-:Y:S01]  /*04f0*/  @P1 IMAD R29, R5, UR6, R18 ;  /* 0x00000006051d1c24 */ /* 0x000fe2000f8e0212 */
[----:B-----5:R-:W-:Y:S02]  /*0500*/  @P2 I2FP.F32.U32 R19, R17 ;  /* 0x0000001100132245 */ /* 0x020fe40000201000 */
[----:B------:R-:W-:Y:S02]  /*0510*/  PLOP3.LUT P2, PT, P0, P4, PT, 0x80, 0x8 ;  /* 0x000000000008781c */ /* 0x000fe40000749070 */
[----:B------:R-:W-:Y:S02]  /*0520*/  ISETP.GT.AND P4, PT, R22, -0x1, !P5 ;  /* 0xffffffff1600780c */ /* 0x000fe40006f84270 */
[----:B---3--:R-:W-:Y:S02]  /*0530*/  @P3 I2FP.F32.U32 R25, R23 ;  /* 0x0000001700193245 */ /* 0x008fe40000201000 */
[----:B------:R-:W-:Y:S01]  /*0540*/  PLOP3.LUT P3, PT, P0, P4, PT, 0x80, 0x8 ;  /* 0x000000000008781c */ /* 0x000fe20000769070 */
[----:B----4-:R-:W-:Y:S01]  /*0550*/  FFMA R19, R21, R19, R6 ;  /* 0x0000001315137223 */ /* 0x010fe20000000006 */
[----:B------:R-:W-:Y:S01]  /*0560*/  VIADD R6, R26, 0x6 ;  /* 0x000000061a067836 */ /* 0x000fe20000000000 */
[----:B------:R-:W-:-:S04]  /*0570*/  ISETP.GE.AND P4, PT, R24, UR6, PT ;  /* 0x0000000618007c0c */ /* 0x000fc8000bf86270 */
[----:B------:R-:W1:Y:S01]  /*0580*/  @P2 LDC.64 R20, c[0x0][0x380] ;  /* 0x0000e000ff142b82 */ /* 0x000e620000000a00 */
[----:B------:R-:W-:Y:S01]  /*0590*/  ISETP.GE.AND P6, PT, R6, UR6, PT ;  /* 0x0000000606007c0c */ /* 0x000fe2000bfc6270 */
[----:B--2---:R-:W-:Y:S01]  /*05a0*/  FFMA R25, R28, R25, R19 ;  /* 0x000000191c197223 */ /* 0x004fe20000000013 */
[----:B------:R-:W-:Y:S01]  /*05b0*/  VIADD R26, R26, 0x7 ;  /* 0x000000071a1a7836 */ /* 0x000fe20000000000 */
[----:B------:R-:W-:-:S04]  /*05c0*/  ISETP.GT.AND P4, PT, R24, -0x1, !P4 ;  /* 0xffffffff1800780c */ /* 0x000fc80006784270 */
[----:B------:R-:W2:Y:S01]  /*05d0*/  @P3 LDC.64 R18, c[0x0][0x380] ;  /* 0x0000e000ff123b82 */ /* 0x000ea20000000a00 */
[----:B------:R-:W-:Y:S02]  /*05e0*/  ISETP.GT.AND P6, PT, R6, -0x1, !P6 ;  /* 0xffffffff0600780c */ /* 0x000fe400077c4270 */
[----:B------:R-:W-:Y:S02]  /*05f0*/  PLOP3.LUT P4, PT, P0, P4, PT, 0x80, 0x8 ;  /* 0x000000000008781c */ /* 0x000fe40000789070 */
[C---:B------:R-:W-:Y:S02]  /*0600*/  ISETP.GE.AND P5, PT, R26.reuse, UR6, PT ;  /* 0x000000061a007c0c */ /* 0x040fe4000bfa6270 */
[----:B------:R-:W-:Y:S02]  /*0610*/  PLOP3.LUT P6, PT, P0, P6, PT, 0x80, 0x8 ;  /* 0x000000000008781c */ /* 0x000fe400007cd070 */
[----:B------:R-:W-:Y:S01]  /*0620*/  ISETP.GT.AND P5, PT, R26, -0x1, !P5 ;  /* 0xffffffff1a00780c */ /* 0x000fe20006fa4270 */
[----:B------:R-:W-:-:S03]  /*0630*/  @P2 IMAD R17, R5, UR6, R16 ;  /* 0x0000000605112c24 */ /* 0x000fc6000f8e0210 */
[----:B------:R-:W-:Y:S01]  /*0640*/  PLOP3.LUT P5, PT, P0, P5, PT, 0x80, 0x8 ;  /* 0x000000000008781c */ /* 0x000fe200007ab070 */
[----:B0-----:R-:W-:Y:S02]  /*0650*/  @P1 IMAD.WIDE.U32 R28, R29, 0x4, R8 ;  /* 0x000000041d1c1825 */ /* 0x001fe400078e0008 */
[----:B------:R-:W0:Y:S02]  /*0660*/  @P4 LDC.64 R8, c[0x0][0x380] ;  /* 0x0000e000ff084b82 */ /* 0x000e240000000a00 */
[----:B-1----:R-:W-:Y:S01]  /*0670*/  @P2 IMAD.WIDE.U32 R20, R17, 0x4, R20 ;  /* 0x0000000411142825 */ /* 0x002fe200078e0014 */
[----:B------:R1:W3:Y:S03]  /*0680*/  @P1 LDG.E R27, desc[UR10][R28.64] ;  /* 0x0000000a1c1b1981 */ /* 0x0002e6000c1e1900 */
[C---:B------:R-:W-:Y:S02]  /*0690*/  @P3 IMAD R23, R5.reuse, UR6, R22 ;  /* 0x0000000605173c24 */ /* 0x040fe4000f8e0216 */
[----:B------:R-:W4:Y:S01]  /*06a0*/  @P6 LDC.64 R16, c[0x0][0x380] ;  /* 0x0000e000ff106b82 */ /* 0x000f220000000a00 */
[----:B------:R-:W-:Y:S01]  /*06b0*/  @P4 IMAD R24, R5, UR6, R24 ;  /* 0x0000000605184c24 */ /* 0x000fe2000f8e0218 */
[----:B------:R-:W5:Y:S01]  /*06c0*/  @P2 LDG.E R20, desc[UR10][R20.64] ;  /* 0x0000000a14142981 */ /* 0x000f62000c1e1900 */
[----:B--2---:R-:W-:-:S03]  /*06d0*/  @P3 IMAD.WIDE.U32 R18, R23, 0x4, R18 ;  /* 0x0000000417123825 */ /* 0x004fc600078e0012 */
[----:B------:R-:W2:Y:S02]  /*06e0*/  LDG.E R28, desc[UR10][R14.64+0x1c] ;  /* 0x00001c0a0e1c7981 */ /* 0x000ea4000c1e1900 */
[----:B------:R-:W4:Y:S01]  /*06f0*/  @P5 LDC.64 R22, c[0x0][0x380] ;  /* 0x0000e000ff165b82 */ /* 0x000f220000000a00 */
[----:B-1----:R-:W-:Y:S01]  /*0700*/  @P6 IMAD R29, R5, UR6, R6 ;  /* 0x00000006051d6c24 */ /* 0x002fe2000f8e0206 */
[----:B------:R-:W2:Y:S04]  /*0710*/  @P3 LDG.E R18, desc[UR10][R18.64] ;  /* 0x0000000a12123981 */ /* 0x000ea8000c1e1900 */
[----:B------:R-:W2:Y:S01]  /*0720*/  LDG.E R6, desc[UR10][R14.64+0x8] ;  /* 0x0000080a0e067981 */ /* 0x000ea2000c1e1900 */
[----:B0-----:R-:W-:-:S03]  /*0730*/  @P4 IMAD.WIDE.U32 R8, R24, 0x4, R8 ;  /* 0x0000000418084825 */ /* 0x001fc600078e0008 */
[----:B------:R-:W2:Y:S04]  /*0740*/  LDG.E R24, desc[UR10][R14.64+0xc] ;  /* 0x00000c0a0e187981 */ /* 0x000ea8000c1e1900 */
[----:B------:R0:W2:Y:S01]  /*0750*/  @P4 LDG.E R8, desc[UR10][R8.64] ;  /* 0x0000000a08084981 */ /* 0x0000a2000c1e1900 */
[----:B----4-:R-:W-:-:S03]  /*0760*/  @P6 IMAD.WIDE.U32 R16, R29, 0x4, R16 ;  /* 0x000000041d106825 */ /* 0x010fc600078e0010 */
[----:B------:R-:W4:Y:S01]  /*0770*/  LDG.E R21, desc[UR10][R14.64+0x10] ;  /* 0x0000100a0e157981 */ /* 0x000f22000c1e1900 */
[----:B------:R-:W-:-:S03]  /*0780*/  @P5 IMAD R29, R5, UR6, R26 ;  /* 0x00000006051d5c24 */ /* 0x000fc6000f8e021a */
[----:B------:R-:W4:Y:S01]  /*0790*/  @P6 LDG.E R16, desc[UR10][R16.64] ;  /* 0x0000000a10106981 */ /* 0x000f22000c1e1900 */
[----:B------:R-:W-:-:S03]  /*07a0*/  @P5 IMAD.WIDE.U32 R22, R29, 0x4, R22 ;  /* 0x000000041d165825 */ /* 0x000fc600078e0016 */
[----:B------:R-:W4:Y:S04]  /*07b0*/  LDG.E R19, desc[UR10][R14.64+0x14] ;  /* 0x0000140a0e137981 */ /* 0x000f28000c1e1900 */
[----:B------:R-:W4:Y:S04]  /*07c0*/  @P5 LDG.E R22, desc[UR10][R22.64] ;  /* 0x0000000a16165981 */ /* 0x000f28000c1e1900 */
[----:B------:R1:W4:Y:S01]  /*07d0*/  LDG.E R26, desc[UR10][R14.64+0x18] ;  /* 0x0000180a0e1a7981 */ /* 0x000322000c1e1900 */
[----:B------:R-:W-:Y:S01]  /*07e0*/  MOV R29, RZ ;  /* 0x000000ff001d7202 */ /* 0x000fe20000000f00 */
[----:B0-----:R-:W-:-:S02]  /*07f0*/  IMAD.MOV.U32 R9, RZ, RZ, RZ ;  /* 0x000000ffff097224 */ /* 0x001fc400078e00ff */
[----:B------:R-:W-:Y:S02]  /*0800*/  VIADD R7, R7, 0x8 ;  /* 0x0000000807077836 */ /* 0x000fe40000000000 */
[----:B-1----:R-:W-:Y:S01]  /*0810*/  IMAD.MOV.U32 R15, RZ, RZ, RZ ;  /* 0x000000ffff0f7224 */ /* 0x002fe200078e00ff */
[----:B---3--:R-:W-:Y:S02]  /*0820*/  @P1 I2FP.F32.U32 R29, R27 ;  /* 0x0000001b001d1245 */ /* 0x008fe40000201000 */
[----:B-----5:R-:W-:Y:S01]  /*0830*/  @P2 I2FP.F32.U32 R9, R20 ;  /* 0x0000001400092245 */ /* 0x020fe20000201000 */
[----:B------:R-:W-:Y:S01]  /*0840*/  IMAD.MOV.U32 R20, RZ, RZ, RZ ;  /* 0x000000ffff147224 */ /* 0x000fe200078e00ff */
[----:B------:R-:W-:Y:S02]  /*0850*/  ISETP.NE.AND P1, PT, R7, UR5, PT ;  /* 0x0000000507007c0c */ /* 0x000fe4000bf25270 */
[----:B--2---:R-:W-:Y:S01]  /*0860*/  @P3 I2FP.F32.U32 R20, R18 ;  /* 0x0000001200143245 */ /* 0x004fe20000201000 */
[----:B------:R-:W-:Y:S01]  /*0870*/  FFMA R25, R6, R29, R25 ;  /* 0x0000001d06197223 */ /* 0x000fe20000000019 */
[----:B------:R-:W-:-:S03]  /*0880*/  IMAD.MOV.U32 R6, RZ, RZ, RZ ;  /* 0x000000ffff067224 */ /* 0x000fc600078e00ff */
[----:B------:R-:W-:Y:S01]  /*0890*/  FFMA R24, R24, R9, R25 ;  /* 0x0000000918187223 */ /* 0x000fe20000000019 */
[----:B------:R-:W-:Y:S01]  /*08a0*/  HFMA2 R9, -RZ, RZ, 0, 0 ;  /* 0x00000000ff097431 */ /* 0x000fe200000001ff */
[----:B------:R-:W-:Y:S02]  /*08b0*/  @P4 I2FP.F32.U32 R6, R8 ;  /* 0x0000000800064245 */ /* 0x000fe40000201000 */
[----:B----4-:R-:W-:Y:S01]  /*08c0*/  FFMA R20, R21, R20, R24 ;  /* 0x0000001415147223 */ /* 0x010fe20000000018 */
[----:B------:R-:W-:-:S03]  /*08d0*/  @P6 I2FP.F32.U32 R9, R16 ;  /* 0x0000001000096245 */ /* 0x000fc60000201000 */
[----:B------:R-:W-:Y:S01]  /*08e0*/  FFMA R19, R19, R6, R20 ;  /* 0x0000000613137223 */ /* 0x000fe20000000014 */
[----:B------:R-:W-:-:S03]  /*08f0*/  @P5 I2FP.F32.U32 R15, R22 ;  /* 0x00000016000f5245 */ /* 0x000fc60000201000 */
[----:B------:R-:W-:-:S04]  /*0900*/  FFMA R9, R26, R9, R19 ;  /* 0x000000091a097223 */ /* 0x000fc80000000013 */
[----:B------:R-:W-:Y:S01]  /*0910*/  FFMA R6, R28, R15, R9 ;  /* 0x0000000f1c067223 */ /* 0x000fe20000000009 */
[----:B------:R-:W-:Y:S06]  /*0920*/  @P1 BRA `(.L_x_2) ;  /* 0xfffffff8005c1947 */ /* 0x000fec000383ffff */
[----:B------:R-:W-:-:S07]  /*0930*/  IMAD.U32 R7, RZ, RZ, UR5 ;  /* 0x00000005ff077e24 */ /* 0x000fce000f8e00ff */
.L_x_1:
[----:B------:R-:W-:-:S09]  /*0940*/  UISETP.NE.AND UP2, UPT, UR8, URZ, UPT ;  /* 0x000000ff0800728c */ /* 0x000fd2000bf45270 */
[----:B------:R-:W-:Y:S05]  /*0950*/  BRA.U !UP2, `(.L_x_3) ;  /* 0x000000050ac47547 */ /* 0x000fea000b800000 */
[----:B------:R-:W-:Y:S01]  /*0960*/  UISETP.NE.AND UP2, UPT, UR9, URZ, UPT ;  /* 0x000000ff0900728c */ /* 0x000fe2000bf45270 */
[----:B------:R-:W-:Y:S10]  /*0970*/  BRA.U !UP1, `(.L_x_4) ;  /* 0x0000000109e47547 */ /* 0x000ff4000b800000 */
[----:B------:R-:W-:Y:S01]  /*0980*/  IADD3 R22, PT, PT, R4, R7, RZ ;  /* 0x0000000704167210 */ /* 0x000fe20007ffe0ff */
[----:B------:R-:W0:Y:S03]  /*0990*/  LDC.64 R12, c[0x0][0x388] ;  /* 0x0000e200ff0c7b82 */ /* 0x000e260000000a00 */
[C---:B------:R-:W-:Y:S01]  /*09a0*/  ISETP.GE.AND P1, PT, R22.reuse, UR6, PT ;  /* 0x0000000616007c0c */ /* 0x040fe2000bf26270 */
[C---:B------:R-:W-:Y:S02]  /*09b0*/  VIADD R26, R22.reuse, 0x1 ;  /* 0x00000001161a7836 */ /* 0x040fe40000000000 */
[C---:B------:R-:W-:Y:S01]  /*09c0*/  VIADD R24, R22.reuse, 0x2 ;  /* 0x0000000216187836 */ /* 0x040fe20000000000 */
[C---:B------:R-:W-:Y:S01]  /*09d0*/  ISETP.GT.AND P1, PT, R22.reuse, -0x1, !P1 ;  /* 0xffffffff1600780c */ /* 0x040fe20004f24270 */
[----:B------:R-:W-:Y:S01]  /*09e0*/  VIADD R20, R22, 0x3 ;  /* 0x0000000316147836 */ /* 0x000fe20000000000 */
[----:B------:R-:W-:Y:S01]  /*09f0*/  ISETP.GE.AND P2, PT, R26, UR6, PT ;  /* 0x000000061a007c0c */ /* 0x000fe2000bf46270 */
[----:B------:R-:W1:Y:S01]  /*0a00*/  LDC.64 R14, c[0x0][0x388] ;  /* 0x0000e200ff0e7b82 */ /* 0x000e620000000a00 */
[----:B------:R-:W-:-:S02]  /*0a10*/  PLOP3.LUT P1, PT, P0, P1, PT, 0x80, 0x8 ;  /* 0x000000000008781c */ /* 0x000fc40000723070 */
[----:B------:R-:W-:Y:S02]  /*0a20*/  ISETP.GE.AND P3, PT, R24, UR6, PT ;  /* 0x0000000618007c0c */ /* 0x000fe4000bf66270 */
[----:B------:R-:W-:Y:S02]  /*0a30*/  ISETP.GT.AND P2, PT, R26, -0x1, !P2 ;  /* 0xffffffff1a00780c */ /* 0x000fe40005744270 */
[----:B------:R-:W-:Y:S02]  /*0a40*/  ISETP.GT.AND P3, PT, R24, -0x1, !P3 ;  /* 0xffffffff1800780c */ /* 0x000fe40005f64270 */
[C---:B------:R-:W-:Y:S02]  /*0a50*/  ISETP.GE.AND P4, PT, R20.reuse, UR6, PT ;  /* 0x0000000614007c0c */ /* 0x040fe4000bf86270 */
[----:B------:R-:W-:Y:S02]  /*0a60*/  PLOP3.LUT P2, PT, P0, P2, PT, 0x80, 0x8 ;  /* 0x000000000008781c */ /* 0x000fe40000745070 */
[----:B------:R-:W-:Y:S01]  /*0a70*/  PLOP3.LUT P3, PT, P0, P3, PT, 0x80, 0x8 ;  /* 0x000000000008781c */ /* 0x000fe20000767070 */
[----:B------:R-:W2:Y:S01]  /*0a80*/  @P1 LDC.64 R18, c[0x0][0x380] ;  /* 0x0000e000ff121b82 */ /* 0x000ea20000000a00 */
[----:B------:R-:W-:Y:S01]  /*0a90*/  ISETP.GT.AND P4, PT, R20, -0x1, !P4 ;  /* 0xffffffff1400780c */ /* 0x000fe20006784270 */
[----:B------:R-:W-:-:S03]  /*0aa0*/  @P1 IMAD R21, R5, UR6, R22 ;  /* 0x0000000605151c24 */ /* 0x000fc6000f8e0216 */
[----:B------:R-:W-:-:S05]  /*0ab0*/  PLOP3.LUT P4, PT, P0, P4, PT, 0x80, 0x8 ;  /* 0x000000000008781c */ /* 0x000fca0000789070 */
[----:B------:R-:W3:Y:S08]  /*0ac0*/  @P2 LDC.64 R16, c[0x0][0x380] ;  /* 0x0000e000ff102b82 */ /* 0x000ef00000000a00 */
[----:B------:R-:W4:Y:S01]  /*0ad0*/  @P3 LDC.64 R10, c[0x0][0x380] ;  /* 0x0000e000ff0a3b82 */ /* 0x000f220000000a00 */
[----:B------:R-:W-:Y:S01]  /*0ae0*/  IADD3 R25, PT, PT, R7, UR12, RZ ;  /* 0x0000000c07197c10 */ /* 0x000fe2000fffe0ff */
[----:B------:R-:W-:-:S02]  /*0af0*/  @P2 IMAD R27, R5, UR6, R26 ;  /* 0x00000006051b2c24 */ /* 0x000fc4000f8e021a */
[----:B--2---:R-:W-:Y:S01]  /*0b00*/  @P1 IMAD.WIDE.U32 R18, R21, 0x4, R18 ;  /* 0x0000000415121825 */ /* 0x004fe200078e0012 */
[----:B------:R-:W-:-:S03]  /*0b10*/  IADD3 R21, P5, PT, R7, UR12, RZ ;  /* 0x0000000c07157c10 */ /* 0x000fc6000ffbe0ff */
[----:B------:R-:W2:Y:S01]  /*0b20*/  @P4 LDC.64 R8, c[0x0][0x380] ;  /* 0x0000e000ff084b82 */ /* 0x000ea20000000a00 */
[----:B------:R-:W-:Y:S02]  /*0b30*/  @P3 IMAD R23, R5, UR6, R24 ;  /* 0x0000000605173c24 */ /* 0x000fe4000f8e0218 */
[----:B------:R-:W-:Y:S01]  /*0b40*/  IMAD.X R22, RZ, RZ, RZ, P5 ;  /* 0x000000ffff167224 */ /* 0x000fe200028e06ff */
[----:B0-----:R-:W-:Y:S01]  /*0b50*/  LEA R12, P5, R21, R12, 0x2 ;  /* 0x0000000c150c7211 */ /* 0x001fe200078a10ff */
[----:B-1----:R-:W-:Y:S01]  /*0b60*/  IMAD.WIDE.U32 R14, R25, 0x4, R14 ;  /* 0x00000004190e7825 */ /* 0x002fe200078e000e */
[----:B------:R0:W5:Y:S02]  /*0b70*/  @P1 LDG.E R18, desc[UR10][R18.64] ;  /* 0x0000000a12121981 */ /* 0x000164000c1e1900 */
[----:B------:R-:W-:Y:S01]  /*0b80*/  LEA.HI.X R13, R21, R13, R22, 0x2, P5 ;  /* 0x0000000d150d7211 */ /* 0x000fe200028f1416 */
[----:B---3--:R-:W-:Y:S02]  /*0b90*/  @P2 IMAD.WIDE.U32 R16, R27, 0x4, R16 ;  /* 0x000000041b102825 */ /* 0x008fe400078e0010 */
[----:B------:R-:W3:Y:S02]  /*0ba0*/  LDG.E R15, desc[UR10][R14.64] ;  /* 0x0000000a0e0f7981 */ /* 0x000ee4000c1e1900 */
[----:B------:R-:W-:-:S02]  /*0bb0*/  @P4 IMAD R21, R5, UR6, R20 ;  /* 0x0000000605154c24 */ /* 0x000fc4000f8e0214 */
[----:B----4-:R-:W-:Y:S01]  /*0bc0*/  @P3 IMAD.WIDE.U32 R10, R23, 0x4, R10 ;  /* 0x00000004170a3825 */ /* 0x010fe200078e000a */
[----:B------:R1:W4:Y:S04]  /*0bd0*/  @P2 LDG.E R16, desc[UR10][R16.64] ;  /* 0x0000000a10102981 */ /* 0x000328000c1e1900 */
[----:B------:R-:W4:Y:S01]  /*0be0*/  LDG.E R20, desc[UR10][R12.64+0x8] ;  /* 0x0000080a0c147981 */ /* 0x000f22000c1e1900 */
[----:B--2---:R-:W-:-:S03]  /*0bf0*/  @P4 IMAD.WIDE.U32 R8, R21, 0x4, R8 ;  /* 0x0000000415084825 */ /* 0x004fc600078e0008 */
[----:B------:R-:W2:Y:S04]  /*0c00*/  @P3 LDG.E R10, desc[UR10][R10.64] ;  /* 0x0000000a0a0a3981 */ /* 0x000ea8000c1e1900 */
[----:B------:R-:W2:Y:S04]  /*0c10*/  LDG.E R21, desc[UR10][R12.64+0x4] ;  /* 0x0000040a0c157981 */ /* 0x000ea8000c1e1900 */
[----:B------:R-:W2:Y:S04]  /*0c20*/  @P4 LDG.E R8, desc[UR10][R8.64] ;  /* 0x0000000a08084981 */ /* 0x000ea8000c1e1900 */
[----:B------:R-:W2:Y:S01]  /*0c30*/  LDG.E R23, desc[UR10][R12.64+0xc] ;  /* 0x00000c0a0c177981 */ /* 0x000ea2000c1e1900 */
[----:B0-----:R-:W-:-:S02]  /*0c40*/  IMAD.MOV.U32 R19, RZ, RZ, RZ ;  /* 0x000000ffff137224 */ /* 0x001fc400078e00ff */
[----:B-1----:R-:W-:Y:S01]  /*0c50*/  IMAD.MOV.U32 R17, RZ, RZ, RZ ;  /* 0x000000ffff117224 */ /* 0x002fe200078e00ff */
[----:B------:R-:W-:Y:S02]  /*0c60*/  IADD3 R7, PT, PT, R7, 0x4, RZ ;  /* 0x0000000407077810 */ /* 0x000fe40007ffe0ff */
[----:B-----5:R-:W-:Y:S02]  /*0c70*/  @P1 I2FP.F32.U32 R19, R18 ;  /* 0x0000001200131245 */ /* 0x020fe40000201000 */
[----:B------:R-:W-:-:S03]  /*0c80*/  MOV R18, RZ ;  /* 0x000000ff00127202 */ /* 0x000fc60000000f00 */
[----:B---3--:R-:W-:Y:S01]  /*0c90*/  FFMA R14, R15, R19, R6 ;  /* 0x000000130f0e7223 */ /* 0x008fe20000000006 */
[----:B----4-:R-:W-:Y:S01]  /*0ca0*/  @P2 I2FP.F32.U32 R18, R16 ;  /* 0x0000001000122245 */ /* 0x010fe20000201000 */
[----:B------:R-:W-:Y:S01]  /*0cb0*/  IMAD.MOV.U32 R6, RZ, RZ, RZ ;  /* 0x000000ffff067224 */ /* 0x000fe200078e00ff */
[----:B--2---:R-:W-:-:S03]  /*0cc0*/  @P3 I2FP.F32.U32 R17, R10 ;  /* 0x0000000a00113245 */ /* 0x004fc60000201000 */
[----:B------:R-:W-:Y:S01]  /*0cd0*/  FFMA R21, R21, R18, R14 ;  /* 0x0000001215157223 */ /* 0x000fe2000000000e */
[----:B------:R-:W-:-:S03]  /*0ce0*/  @P4 I2FP.F32.U32 R6, R8 ;  /* 0x0000000800064245 */ /* 0x000fc60000201000 */
[----:B------:R-:W-:-:S04]  /*0cf0*/  FFMA R20, R20, R17, R21 ;  /* 0x0000001114147223 */ /* 0x000fc80000000015 */
[----:B------:R-:W-:-:S07]  /*0d00*/  FFMA R6, R23, R6, R20 ;  /* 0x0000000617067223 */ /* 0x000fce0000000014 */
.L_x_4:
[----:B------:R-:W-:Y:S05]  /*0d10*/  BRA.U !UP2, `(.L_x_3) ;  /* 0x000000010ad47547 */ /* 0x000fea000b800000 */
[----:B------:R-:W0:Y:S01]  /*0d20*/  LDCU UR7, c[0x0][0x39c] ;  /* 0x00007380ff0777ac */ /* 0x000e220008000800 */
[----:B------:R-:W-:Y:S02]  /*0d30*/  UISETP.NE.AND UP2, UPT, UR9, 0x1, UPT ;  /* 0x000000010900788c */ /* 0x000fe4000bf45270 */
[----:B0-----:R-:W-:-:S07]  /*0d40*/  ULOP3.LUT UP3, URZ, UR7, 0x1, URZ, 0xc0, !UPT ;  /* 0x0000000107ff7892 */ /* 0x001fce000f86c0ff */
[----:B------:R-:W-:Y:S05]  /*0d50*/  BRA.U !UP2, `(.L_x_5) ;  /* 0x000000010a847547 */ /* 0x000fea000b800000 */
[----:B------:R-:W-:Y:S01]  /*0d60*/  IMAD.IADD R18, R4, 0x1, R7 ;  /* 0x0000000104127824 */ /* 0x000fe200078e0207 */
[----:B------:R-:W0:Y:S01]  /*0d70*/  LDC.64 R8, c[0x0][0x388] ;  /* 0x0000e200ff087b82 */ /* 0x000e220000000a00 */
[----:B------:R-:W-:Y:S02]  /*0d80*/  IADD3 R19, PT, PT, R7, UR12, RZ ;  /* 0x0000000c07137c10 */ /* 0x000fe4000fffe0ff */
[C---:B------:R-:W-:Y:S01]  /*0d90*/  VIADD R16, R18.reuse, 0x1 ;  /* 0x0000000112107836 */ /* 0x040fe20000000000 */
[----:B------:R-:W-:-:S04]  /*0da0*/  ISETP.GE.AND P1, PT, R18, UR6, PT ;  /* 0x0000000612007c0c */ /* 0x000fc8000bf26270 */
[----:B------:R-:W-:Y:S01]  /*0db0*/  ISETP.GT.AND P1, PT, R18, -0x1, !P1 ;  /* 0xffffffff1200780c */ /* 0x000fe20004f24270 */
[----:B------:R-:W1:Y:S01]  /*0dc0*/  LDC.64 R10, c[0x0][0x388] ;  /* 0x0000e200ff0a7b82 */ /* 0x000e620000000a00 */
[C---:B------:R-:W-:Y:S02]  /*0dd0*/  ISETP.GE.AND P2, PT, R16.reuse, UR6, PT ;  /* 0x0000000610007c0c */ /* 0x040fe4000bf46270 */
[----:B------:R-:W-:Y:S02]  /*0de0*/  PLOP3.LUT P1, PT, P0, P1, PT, 0x80, 0x8 ;  /* 0x000000000008781c */ /* 0x000fe40000723070 */
[----:B------:R-:W-:-:S04]  /*0df0*/  ISETP.GT.AND P2, PT, R16, -0x1, !P2 ;  /* 0xffffffff1000780c */ /* 0x000fc80005744270 */
[----:B------:R-:W-:-:S07]  /*0e00*/  PLOP3.LUT P2, PT, P0, P2, PT, 0x80, 0x8 ;  /* 0x000000000008781c */ /* 0x000fce0000745070 */
[----:B------:R-:W2:Y:S01]  /*0e10*/  @P1 LDC.64 R14, c[0x0][0x380] ;  /* 0x0000e000ff0e1b82 */ /* 0x000ea20000000a00 */
[----:B------:R-:W-:-:S07]  /*0e20*/  @P1 IMAD R17, R5, UR6, R18 ;  /* 0x0000000605111c24 */ /* 0x000fce000f8e0212 */
[----:B------:R-:W3:Y:S01]  /*0e30*/  @P2 LDC.64 R12, c[0x0][0x380] ;  /* 0x0000e000ff0c2b82 */ /* 0x000ee20000000a00 */
[----:B-1----:R-:W-:-:S06]  /*0e40*/  IMAD.WIDE.U32 R10, R19, 0x4, R10 ;  /* 0x00000004130a7825 */ /* 0x002fcc00078e000a */
[----:B------:R-:W4:Y:S01]  /*0e50*/  LDG.E R11, desc[UR10][R10.64] ;  /* 0x0000000a0a0b7981 */ /* 0x000f22000c1e1900 */
[----:B--2---:R-:W-:-:S04]  /*0e60*/  @P1 IMAD.WIDE.U32 R14, R17, 0x4, R14 ;  /* 0x00000004110e1825 */ /* 0x004fc800078e000e */
[----:B------:R-:W-:Y:S01]  /*0e70*/  @P2 IMAD R17, R5, UR6, R16 ;  /* 0x0000000605112c24 */ /* 0x000fe2000f8e0210 */
[----:B------:R-:W-:Y:S01]  /*0e80*/  IADD3 R16, P3, PT, R7, UR12, RZ ;  /* 0x0000000c07107c10 */ /* 0x000fe2000ff7e0ff */
[----:B------:R-:W2:Y:S02]  /*0e90*/  @P1 LDG.E R14, desc[UR10][R14.64] ;  /* 0x0000000a0e0e1981 */ /* 0x000ea4000c1e1900 */
[----:B---3--:R-:W-:-:S04]  /*0ea0*/  @P2 IMAD.WIDE.U32 R12, R17, 0x4, R12 ;  /* 0x00000004110c2825 */ /* 0x008fc800078e000c */
[----:B------:R-:W-:Y:S01]  /*0eb0*/  IMAD.X R17, RZ, RZ, RZ, P3 ;  /* 0x000000ffff117224 */ /* 0x000fe200018e06ff */
[C---:B0-----:R-:W-:Y:S01]  /*0ec0*/  LEA R8, P3, R16.reuse, R8, 0x2 ;  /* 0x0000000810087211 */ /* 0x041fe200078610ff */
[----:B------:R-:W3:Y:S03]  /*0ed0*/  @P2 LDG.E R12, desc[UR10][R12.64] ;  /* 0x0000000a0c0c2981 */ /* 0x000ee6000c1e1900 */
[----:B------:R-:W-:-:S06]  /*0ee0*/  LEA.HI.X R9, R16, R9, R17, 0x2, P3 ;  /* 0x0000000910097211 */ /* 0x000fcc00018f1411 */
[----:B------:R-:W5:Y:S01]  /*0ef0*/  LDG.E R9, desc[UR10][R8.64+0x4] ;  /* 0x0000040a08097981 */ /* 0x000f62000c1e1900 */
[----:B------:R-:W-:Y:S02]  /*0f00*/  IMAD.MOV.U32 R17, RZ, RZ, RZ ;  /* 0x000000ffff117224 */ /* 0x000fe400078e00ff */
[----:B------:R-:W-:Y:S01]  /*0f10*/  VIADD R7, R7, 0x2 ;  /* 0x0000000207077836 */ /* 0x000fe20000000000 */
[----:B--2---:R-:W-:Y:S01]  /*0f20*/  @P1 I2FP.F32.U32 R17, R14 ;  /* 0x0000000e00111245 */ /* 0x004fe20000201000 */
[----:B------:R-:W-:-:S04]  /*0f30*/  HFMA2 R14, -RZ, RZ, 0, 0 ;  /* 0x00000000ff0e7431 */ /* 0x000fc800000001ff */
[----:B----4-:R-:W-:Y:S01]  /*0f40*/  FFMA R6, R11, R17, R6 ;  /* 0x000000110b067223 */ /* 0x010fe20000000006 */
[----:B---3--:R-:W-:-:S05]  /*0f50*/  @P2 I2FP.F32.U32 R14, R12 ;  /* 0x0000000c000e2245 */ /* 0x008fca0000201000 */
[----:B-----5:R-:W-:-:S07]  /*0f60*/  FFMA R6, R9, R14, R6 ;  /* 0x0000000e09067223 */ /* 0x020fce0000000006 */
.L_x_5:
[----:B------:R-:W-:Y:S05]  /*0f70*/  BRA.U !UP3, `(.L_x_3) ;  /* 0x000000010b3c7547 */ /* 0x000fea000b800000 */
[----:B------:R-:W-:Y:S01]  /*0f80*/  IMAD.IADD R12, R4, 0x1, R7 ;  /* 0x00000001040c7824 */ /* 0x000fe200078e0207 */
[----:B------:R-:W0:Y:S01]  /*0f90*/  LDC.64 R10, c[0x0][0x388] ;  /* 0x0000e200ff0a7b82 */ /* 0x000e220000000a00 */
[----:B------:R-:W-:-:S03]  /*0fa0*/  IADD3 R7, PT, PT, R7, UR12, RZ ;  /* 0x0000000c07077c10 */ /* 0x000fc6000fffe0ff */
[----:B------:R-:W-:-:S04]  /*0fb0*/  ISETP.GE.AND P1, PT, R12, UR6, PT ;  /* 0x000000060c007c0c */ /* 0x000fc8000bf26270 */
[----:B------:R-:W-:-:S04]  /*0fc0*/  ISETP.GT.AND P1, PT, R12, -0x1, !P1 ;  /* 0xffffffff0c00780c */ /* 0x000fc80004f24270 */
[----:B------:R-:W-:Y:S01]  /*0fd0*/  PLOP3.LUT P1, PT, P0, P1, PT, 0x80, 0x8 ;  /* 0x000000000008781c */ /* 0x000fe20000723070 */
[----:B0-----:R-:W-:-:S12]  /*0fe0*/  IMAD.WIDE.U32 R10, R7, 0x4, R10 ;  /* 0x00000004070a7825 */ /* 0x001fd800078e000a */
[----:B------:R-:W0:Y:S01]  /*0ff0*/  @P1 LDC.64 R8, c[0x0][0x380] ;  /* 0x0000e000ff081b82 */ /* 0x000e220000000a00 */
[----:B------:R-:W-:Y:S01]  /*1000*/  @P1 IMAD R5, R5, UR6, R12 ;  /* 0x0000000605051c24 */ /* 0x000fe2000f8e020c */
[----:B------:R-:W2:Y:S03]  /*1010*/  LDG.E R11, desc[UR10][R10.64] ;  /* 0x0000000a0a0b7981 */ /* 0x000ea6000c1e1900 */
[----:B0-----:R-:W-:-:S06]  /*1020*/  @P1 IMAD.WIDE.U32 R8, R5, 0x4, R8 ;  /* 0x0000000405081825 */ /* 0x001fcc00078e0008 */
[----:B------:R-:W3:Y:S01]  /*1030*/  @P1 LDG.E R8, desc[UR10][R8.64] ;  /* 0x0000000a08081981 */ /* 0x000ee2000c1e1900 */
[----:B------:R-:W-:Y:S01]  /*1040*/  IMAD.MOV.U32 R5, RZ, RZ, RZ ;  /* 0x000000ffff057224 */ /* 0x000fe200078e00ff */
[----:B---3--:R-:W-:-:S05]  /*1050*/  @P1 I2FP.F32.U32 R5, R8 ;  /* 0x0000000800051245 */ /* 0x008fca0000201000 */
[----:B--2---:R-:W-:-:S07]  /*1060*/  FFMA R6, R11, R5, R6 ;  /* 0x000000050b067223 */ /* 0x004fce0000000006 */
.L_x_3:
[----:B------:R-:W-:Y:S05]  /*1070*/  BRA.U UP0, `(.L_x_6) ;  /* 0xfffffff100507547 */ /* 0x000fea000b83ffff */
.L_x_0:
[----:B------:R-:W0:Y:S01]  /*1080*/  LDC.64 R4, c[0x0][0x390] ;  /* 0x0000e400ff047b82 */ /* 0x000e220000000a00 */
[----:B------:R-:W-:Y:S01]  /*1090*/  FSETP.GEU.AND P0, PT, R6, RZ, PT ;  /* 0x000000ff0600720b */ /* 0x000fe20003f0e000 */
[----:B------:R-:W-:-:S03]  /*10a0*/  IMAD R3, R3, UR6, R0 ;  /* 0x0000000603037c24 */ /* 0x000fc6000f8e0200 */
[----:B------:R-:W-:-:S04]  /*10b0*/  FSEL R6, R6, RZ, P0 ;  /* 0x000000ff06067208 */ /* 0x000fc80000000000 */
[----:B------:R-:W-:-:S04]  /*10c0*/  FMNMX.NAN R6, R6, 255, PT ;  /* 0x437f000006067809 */ /* 0x000fc80003820000 */
[----:B------:R-:W1:Y:S01]  /*10d0*/  F2I.U32.TRUNC.NTZ R7, R6 ;  /* 0x0000000600077305 */ /* 0x000e62000020f000 */
[----:B0-----:R-:W-:-:S05]  /*10e0*/  IMAD.WIDE R2, R3, 0x4, R4 ;  /* 0x0000000403027825 */ /* 0x001fca00078e0204 */
[----:B-1----:R-:W-:Y:S01]  /*10f0*/  STG.E desc[UR10][R2.64], R7 ;  /* 0x0000000702007986 */ /* 0x002fe2000c10190a */
[----:B------:R-:W-:Y:S05]  /*1100*/  EXIT ;  /* 0x000000000000794d */ /* 0x000fea0003800000 */
.L_x_7:
[----:B------:R-:W-:-:S00]  /*1110*/  BRA `(.L_x_7) ;  /* 0xfffffffc00fc7947 */ /* 0x000fc0000383ffff */
[----:B------:R-:W-:-:S00]  /*1120*/  NOP ;  /* 0x0000000000007918 */ /* 0x000fc00000000000 */
        /* <DEDUP_REMOVED lines=13> */
.L_x_8:


//--------------------- .nv.shared.reserved.0     --------------------------
	.section	.nv.shared.reserved.0,"aw",@nobits
	.weak		__nv_reservedSMEM_offset_0_alias
	.size		__nv_reservedSMEM_offset_0_alias, 0, 64
	.other		__nv_reservedSMEM_offset_0_alias,@"STO_CUDA_RESERVED_SHARED STV_DEFAULT"
__nv_reservedSMEM_offset_0_alias:
	.zero		0
	.zero		64


//--------------------- .nv.constant0._Z14convolutionGPUPjPfS_ii --------------------------
	.section	.nv.constant0._Z14convolutionGPUPjPfS_ii,"a",@progbits
	.sectionflags	@""
	.align	4
.nv.constant0._Z14convolutionGPUPjPfS_ii:
	.zero		928


//--------------------- SYMBOLS --------------------------

	.type		.nv.reservedSmem.offset0,@object
	.size		.nv.reservedSmem.offset0,0x4
